//
// Generated by NVIDIA NVVM Compiler
//
// Compiler Build ID: CL-36424714
// Cuda compilation tools, release 13.0, V13.0.88
// Based on NVVM 20.0.0
//

.version 9.0
.target sm_100
.address_size 64

	// .globl	_Z15mmul_cacheblockPfS_S_i
// _ZZ15mmul_cacheblockPfS_S_iE8shared_a has been demoted
// _ZZ15mmul_cacheblockPfS_S_iE8shared_b has been demoted

.visible .entry _Z15mmul_cacheblockPfS_S_i(
	.param .u64 .ptr .align 1 _Z15mmul_cacheblockPfS_S_i_param_0,
	.param .u64 .ptr .align 1 _Z15mmul_cacheblockPfS_S_i_param_1,
	.param .u64 .ptr .align 1 _Z15mmul_cacheblockPfS_S_i_param_2,
	.param .u32 _Z15mmul_cacheblockPfS_S_i_param_3
)
{
	.reg .pred 	%p<3>;
	.reg .b32 	%r<30>;
	.reg .b32 	%f<105>;
	.reg .b64 	%rd<26>;
	// demoted variable
	.shared .align 4 .b8 _ZZ15mmul_cacheblockPfS_S_iE8shared_a[4096];
	// demoted variable
	.shared .align 4 .b8 _ZZ15mmul_cacheblockPfS_S_iE8shared_b[4096];
	ld.param.u64 	%rd8, [_Z15mmul_cacheblockPfS_S_i_param_0];
	ld.param.u64 	%rd9, [_Z15mmul_cacheblockPfS_S_i_param_1];
	ld.param.u64 	%rd10, [_Z15mmul_cacheblockPfS_S_i_param_2];
	ld.param.u32 	%r12, [_Z15mmul_cacheblockPfS_S_i_param_3];
	mov.u32 	%r13, %ctaid.x;
	mov.u32 	%r1, %ctaid.y;
	mov.u32 	%r2, %tid.x;
	shr.u32 	%r3, %r2, 5;
	and.b32  	%r4, %r2, 31;
	mul.lo.s32 	%r14, %r13, %r12;
	shl.b32 	%r5, %r14, 5;
	setp.lt.s32 	%p1, %r12, 1;
	mov.f32 	%f104, 0f00000000;
	@%p1 bra 	$L__BB0_3;
	mad.lo.s32 	%r16, %r12, %r3, %r4;
	and.b32  	%r17, %r2, 992;
	or.b32  	%r18, %r17, %r4;
	shl.b32 	%r19, %r18, 2;
	mov.u32 	%r20, _ZZ15mmul_cacheblockPfS_S_iE8shared_a;
	add.s32 	%r6, %r20, %r19;
	mov.u32 	%r21, _ZZ15mmul_cacheblockPfS_S_iE8shared_b;
	add.s32 	%r7, %r21, %r19;
	shl.b32 	%r22, %r12, 5;
	shl.b32 	%r23, %r2, 2;
	and.b32  	%r24, %r23, 3968;
	add.s32 	%r8, %r20, %r24;
	shl.b32 	%r25, %r4, 2;
	add.s32 	%r9, %r21, %r25;
	mul.wide.s32 	%rd11, %r5, 4;
	mul.wide.u32 	%rd12, %r16, 4;
	add.s64 	%rd13, %rd11, %rd12;
	cvta.to.global.u64 	%rd14, %rd8;
	add.s64 	%rd25, %rd14, %rd13;
	mul.wide.u32 	%rd15, %r1, 128;
	add.s64 	%rd16, %rd15, %rd12;
	cvta.to.global.u64 	%rd17, %rd9;
	add.s64 	%rd24, %rd17, %rd16;
	mul.wide.u32 	%rd3, %r22, 4;
	mov.f32 	%f104, 0f00000000;
	mov.b32 	%r29, 0;
$L__BB0_2:
	ld.global.f32 	%f6, [%rd25];
	st.shared.f32 	[%r6], %f6;
	ld.global.f32 	%f7, [%rd24];
	st.shared.f32 	[%r7], %f7;
	bar.sync 	0;
	ld.shared.f32 	%f8, [%r8];
	ld.shared.f32 	%f9, [%r9];
	fma.rn.f32 	%f10, %f8, %f9, %f104;
	ld.shared.f32 	%f11, [%r8+4];
	ld.shared.f32 	%f12, [%r9+128];
	fma.rn.f32 	%f13, %f11, %f12, %f10;
	ld.shared.f32 	%f14, [%r8+8];
	ld.shared.f32 	%f15, [%r9+256];
	fma.rn.f32 	%f16, %f14, %f15, %f13;
	ld.shared.f32 	%f17, [%r8+12];
	ld.shared.f32 	%f18, [%r9+384];
	fma.rn.f32 	%f19, %f17, %f18, %f16;
	ld.shared.f32 	%f20, [%r8+16];
	ld.shared.f32 	%f21, [%r9+512];
	fma.rn.f32 	%f22, %f20, %f21, %f19;
	ld.shared.f32 	%f23, [%r8+20];
	ld.shared.f32 	%f24, [%r9+640];
	fma.rn.f32 	%f25, %f23, %f24, %f22;
	ld.shared.f32 	%f26, [%r8+24];
	ld.shared.f32 	%f27, [%r9+768];
	fma.rn.f32 	%f28, %f26, %f27, %f25;
	ld.shared.f32 	%f29, [%r8+28];
	ld.shared.f32 	%f30, [%r9+896];
	fma.rn.f32 	%f31, %f29, %f30, %f28;
	ld.shared.f32 	%f32, [%r8+32];
	ld.shared.f32 	%f33, [%r9+1024];
	fma.rn.f32 	%f34, %f32, %f33, %f31;
	ld.shared.f32 	%f35, [%r8+36];
	ld.shared.f32 	%f36, [%r9+1152];
	fma.rn.f32 	%f37, %f35, %f36, %f34;
	ld.shared.f32 	%f38, [%r8+40];
	ld.shared.f32 	%f39, [%r9+1280];
	fma.rn.f32 	%f40, %f38, %f39, %f37;
	ld.shared.f32 	%f41, [%r8+44];
	ld.shared.f32 	%f42, [%r9+1408];
	fma.rn.f32 	%f43, %f41, %f42, %f40;
	ld.shared.f32 	%f44, [%r8+48];
	ld.shared.f32 	%f45, [%r9+1536];
	fma.rn.f32 	%f46, %f44, %f45, %f43;
	ld.shared.f32 	%f47, [%r8+52];
	ld.shared.f32 	%f48, [%r9+1664];
	fma.rn.f32 	%f49, %f47, %f48, %f46;
	ld.shared.f32 	%f50, [%r8+56];
	ld.shared.f32 	%f51, [%r9+1792];
	fma.rn.f32 	%f52, %f50, %f51, %f49;
	ld.shared.f32 	%f53, [%r8+60];
	ld.shared.f32 	%f54, [%r9+1920];
	fma.rn.f32 	%f55, %f53, %f54, %f52;
	ld.shared.f32 	%f56, [%r8+64];
	ld.shared.f32 	%f57, [%r9+2048];
	fma.rn.f32 	%f58, %f56, %f57, %f55;
	ld.shared.f32 	%f59, [%r8+68];
	ld.shared.f32 	%f60, [%r9+2176];
	fma.rn.f32 	%f61, %f59, %f60, %f58;
	ld.shared.f32 	%f62, [%r8+72];
	ld.shared.f32 	%f63, [%r9+2304];
	fma.rn.f32 	%f64, %f62, %f63, %f61;
	ld.shared.f32 	%f65, [%r8+76];
	ld.shared.f32 	%f66, [%r9+2432];
	fma.rn.f32 	%f67, %f65, %f66, %f64;
	ld.shared.f32 	%f68, [%r8+80];
	ld.shared.f32 	%f69, [%r9+2560];
	fma.rn.f32 	%f70, %f68, %f69, %f67;
	ld.shared.f32 	%f71, [%r8+84];
	ld.shared.f32 	%f72, [%r9+2688];
	fma.rn.f32 	%f73, %f71, %f72, %f70;
	ld.shared.f32 	%f74, [%r8+88];
	ld.shared.f32 	%f75, [%r9+2816];
	fma.rn.f32 	%f76, %f74, %f75, %f73;
	ld.shared.f32 	%f77, [%r8+92];
	ld.shared.f32 	%f78, [%r9+2944];
	fma.rn.f32 	%f79, %f77, %f78, %f76;
	ld.shared.f32 	%f80, [%r8+96];
	ld.shared.f32 	%f81, [%r9+3072];
	fma.rn.f32 	%f82, %f80, %f81, %f79;
	ld.shared.f32 	%f83, [%r8+100];
	ld.shared.f32 	%f84, [%r9+3200];
	fma.rn.f32 	%f85, %f83, %f84, %f82;
	ld.shared.f32 	%f86, [%r8+104];
	ld.shared.f32 	%f87, [%r9+3328];
	fma.rn.f32 	%f88, %f86, %f87, %f85;
	ld.shared.f32 	%f89, [%r8+108];
	ld.shared.f32 	%f90, [%r9+3456];
	fma.rn.f32 	%f91, %f89, %f90, %f88;
	ld.shared.f32 	%f92, [%r8+112];
	ld.shared.f32 	%f93, [%r9+3584];
	fma.rn.f32 	%f94, %f92, %f93, %f91;
	ld.shared.f32 	%f95, [%r8+116];
	ld.shared.f32 	%f96, [%r9+3712];
	fma.rn.f32 	%f97, %f95, %f96, %f94;
	ld.shared.f32 	%f98, [%r8+120];
	ld.shared.f32 	%f99, [%r9+3840];
	fma.rn.f32 	%f100, %f98, %f99, %f97;
	ld.shared.f32 	%f101, [%r8+124];
	ld.shared.f32 	%f102, [%r9+3968];
	fma.rn.f32 	%f104, %f101, %f102, %f100;
	bar.sync 	0;
	add.s32 	%r29, %r29, 32;
	add.s64 	%rd25, %rd25, 128;
	add.s64 	%rd24, %rd24, %rd3;
	setp.lt.s32 	%p2, %r29, %r12;
	@%p2 bra 	$L__BB0_2;
$L__BB0_3:
	cvta.to.global.u64 	%rd18, %rd10;
	shl.b32 	%r26, %r1, 5;
	add.s32 	%r27, %r5, %r26;
	cvt.s64.s32 	%rd19, %r27;
	mad.lo.s32 	%r28, %r12, %r3, %r4;
	cvt.s64.s32 	%rd20, %r28;
	add.s64 	%rd21, %rd19, %rd20;
	shl.b64 	%rd22, %rd21, 2;
	add.s64 	%rd23, %rd18, %rd22;
	st.global.f32 	[%rd23], %f104;
	ret;

}


// ===== COMPILED SASS (sm_100) =====

	.target	sm_100

	.elftype	@"ET_EXEC"


//--------------------- .note.nv.tkinfo           --------------------------
	.section	.note.nv.tkinfo,"",@"SHT_NOTE"
	.sectionflags	@"SHF_NOTE_NV_TKINFO"
	.tkinfo
        /*0018*/ 	.word	0x00000002
        /*0030*/ 	.string	""
        /*0030*/ 	.string	"ptxas"
        /*0030*/ 	.string	"Cuda compilation tools, release 13.0, V13.0.88"
        /*0030*/ 	.string	"Build cuda_13.0.r13.0/compiler.36424714_0"
        /*0030*/ 	.string	"-arch sm_100 -m 64 "



//--------------------- .note.nv.cuinfo           --------------------------
	.section	.note.nv.cuinfo,"",@"SHT_NOTE"
	.sectionflags	@"SHF_NOTE_NV_CUINFO"
        /*0018*/ 	.short	0x0002
        /*001a*/ 	.short	0x0064
        /*001c*/ 	.short	0x0082
	.zero		2


//--------------------- .nv.info                  --------------------------
	.section	.nv.info,"",@"SHT_CUDA_INFO"
	.align	4


	//----- nvinfo : EIATTR_REGCOUNT
	.align		4
        /*0000*/ 	.byte	0x04, 0x2f
        /*0002*/ 	.short	(.L_1 - .L_0)
	.align		4
.L_0:
        /*0004*/ 	.word	index@(_Z15mmul_cacheblockPfS_S_i)
        /*0008*/ 	.word	0x00000020


	//----- nvinfo : EIATTR_FRAME_SIZE
	.align		4
.L_1:
        /*000c*/ 	.byte	0x04, 0x11
        /*000e*/ 	.short	(.L_3 - .L_2)
	.align		4
.L_2:
        /*0010*/ 	.word	index@(_Z15mmul_cacheblockPfS_S_i)
        /*0014*/ 	.word	0x00000000


	//----- nvinfo : EIATTR_MIN_STACK_SIZE
	.align		4
.L_3:
        /*0018*/ 	.byte	0x04, 0x12
        /*001a*/ 	.short	(.L_5 - .L_4)
	.align		4
.L_4:
        /*001c*/ 	.word	index@(_Z15mmul_cacheblockPfS_S_i)
        /*0020*/ 	.word	0x00000000
.L_5:


//--------------------- .nv.compat                --------------------------
	.section	.nv.compat,"",@"SHT_CUDA_COMPAT_INFO"
	.align	4
        /*0000*/ 	.byte	0x02, 0x09, 0x00, 0x00, 0x02, 0x02, 0x01, 0x00, 0x02, 0x05, 0x05, 0x00, 0x03, 0x07, 0x01, 0x01
        /*0010*/ 	.byte	0x02, 0x03, 0x00, 0x00, 0x02, 0x06, 0x01, 0x00, 0x04, 0x0b, 0x08, 0x00, 0x09, 0x00, 0x00, 0x00
        /*0020*/ 	.byte	0x00, 0x00, 0x00, 0x00


//--------------------- .nv.info._Z15mmul_cacheblockPfS_S_i --------------------------
	.section	.nv.info._Z15mmul_cacheblockPfS_S_i,"",@"SHT_CUDA_INFO"
	.sectionflags	@""
	.align	4


	//----- nvinfo : EIATTR_CUDA_API_VERSION
	.align		4
        /*0000*/ 	.byte	0x04, 0x37
        /*0002*/ 	.short	(.L_7 - .L_6)
.L_6:
        /*0004*/ 	.word	0x00000082


	//----- nvinfo : EIATTR_KPARAM_INFO
	.align		4
.L_7:
        /*0008*/ 	.byte	0x04, 0x17
        /*000a*/ 	.short	(.L_9 - .L_8)
.L_8:
        /*000c*/ 	.word	0x00000000
        /*0010*/ 	.short	0x0003
        /*0012*/ 	.short	0x0018
        /*0014*/ 	.byte	0x00, 0xf0, 0x11, 0x00


	//----- nvinfo : EIATTR_KPARAM_INFO
	.align		4
.L_9:
        /*0018*/ 	.byte	0x04, 0x17
        /*001a*/ 	.short	(.L_11 - .L_10)
.L_10:
        /*001c*/ 	.word	0x00000000
        /*0020*/ 	.short	0x0002
        /*0022*/ 	.short	0x0010
        /*0024*/ 	.byte	0x00, 0xf5, 0x21, 0x00


	//----- nvinfo : EIATTR_KPARAM_INFO
	.align		4
.L_11:
        /*0028*/ 	.byte	0x04, 0x17
        /*002a*/ 	.short	(.L_13 - .L_12)
.L_12:
        /*002c*/ 	.word	0x00000000
        /*0030*/ 	.short	0x0001
        /*0032*/ 	.short	0x0008
        /*0034*/ 	.byte	0x00, 0xf5, 0x21, 0x00


	//----- nvinfo : EIATTR_KPARAM_INFO
	.align		4
.L_13:
        /*0038*/ 	.byte	0x04, 0x17
        /*003a*/ 	.short	(.L_15 - .L_14)
.L_14:
        /*003c*/ 	.word	0x00000000
        /*0040*/ 	.short	0x0000
        /*0042*/ 	.short	0x0000
        /*0044*/ 	.byte	0x00, 0xf5, 0x21, 0x00


	//----- nvinfo : EIATTR_SPARSE_MMA_MASK
	.align		4
.L_15:
        /*0048*/ 	.byte	0x03, 0x50
        /*004a*/ 	.short	0x0000


	//----- nvinfo : EIATTR_MAXREG_COUNT
	.align		4
        /*004c*/ 	.byte	0x03, 0x1b
        /*004e*/ 	.short	0x00ff


	//----- nvinfo : EIATTR_NUM_BARRIERS
	.align		4
        /*0050*/ 	.byte	0x02, 0x4c
        /*0052*/ 	.byte	0x01
	.zero		1


	//----- nvinfo : EIATTR_MERCURY_ISA_VERSION
	.align		4
        /*0054*/ 	.byte	0x03, 0x5f
        /*0056*/ 	.short	0x0101


	//----- nvinfo : EIATTR_VRC_CTA_INIT_COUNT
	.align		4
        /*0058*/ 	.byte	0x02, 0x4a
	.zero		1
	.zero		1


	//----- nvinfo : EIATTR_EXIT_INSTR_OFFSETS
	.align		4
        /*005c*/ 	.byte	0x04, 0x1c
        /*005e*/ 	.short	(.L_17 - .L_16)


	//   ....[0]....
.L_16:
        /*0060*/ 	.word	0x00000840


	//----- nvinfo : EIATTR_CBANK_PARAM_SIZE
	.align		4
.L_17:
        /*0064*/ 	.byte	0x03, 0x19
        /*0066*/ 	.short	0x001c


	//----- nvinfo : EIATTR_PARAM_CBANK
	.align		4
        /*0068*/ 	.byte	0x04, 0x0a
        /*006a*/ 	.short	(.L_19 - .L_18)
	.align		4
.L_18:
        /*006c*/ 	.word	index@(.nv.constant0._Z15mmul_cacheblockPfS_S_i)
        /*0070*/ 	.short	0x0380
        /*0072*/ 	.short	0x001c


	//----- nvinfo : EIATTR_SW_WAR
	.align		4
.L_19:
        /*0074*/ 	.byte	0x04, 0x36
        /*0076*/ 	.short	(.L_21 - .L_20)
.L_20:
        /*0078*/ 	.word	0x00000008
.L_21:


//--------------------- .nv.callgraph             --------------------------
	.section	.nv.callgraph,"",@"SHT_CUDA_CALLGRAPH"
	.align	4
	.sectionentsize	8
	.align		4
        /*0000*/ 	.word	0x00000000
	.align		4
        /*0004*/ 	.word	0xffffffff
	.align		4
        /*0008*/ 	.word	0x00000000
	.align		4
        /*000c*/ 	.word	0xfffffffe
	.align		4
        /*0010*/ 	.word	0x00000000
	.align		4
        /*0014*/ 	.word	0xfffffffd
	.align		4
        /*0018*/ 	.word	0x00000000
	.align		4
        /*001c*/ 	.word	0xfffffffc


//--------------------- .text._Z15mmul_cacheblockPfS_S_i --------------------------
	.section	.text._Z15mmul_cacheblockPfS_S_i,"ax",@progbits
	.align	128
        .global         _Z15mmul_cacheblockPfS_S_i
        .type           _Z15mmul_cacheblockPfS_S_i,@function
        .size           _Z15mmul_cacheblockPfS_S_i,(.L_x_3 - _Z15mmul_cacheblockPfS_S_i)
        .other          _Z15mmul_cacheblockPfS_S_i,@"STO_CUDA_ENTRY STV_DEFAULT"
_Z15mmul_cacheblockPfS_S_i:
.text._Z15mmul_cacheblockPfS_S_i:
[----:B------:R-:W-:Y:S08]  /*0000*/  LDC R1, c[0x0][0x37c] ;  /* 0x0000df00ff017b82 */ /* 0x000ff00000000800 */
[----:B------:R-:W0:Y:S01]  /*0010*/  LDC R0, c[0x0][0x398] ;  /* 0x0000e600ff007b82 */ /* 0x000e220000000800 */
[----:B------:R-:W1:Y:S01]  /*0020*/  S2R R9, SR_TID.X ;  /* 0x0000000000097919 */ /* 0x000e620000002100 */
[----:B------:R-:W2:Y:S01]  /*0030*/  LDCU.64 UR8, c[0x0][0x358] ;  /* 0x00006b00ff0877ac */ /* 0x000ea20008000a00 */
[----:B------:R-:W-:Y:S01]  /*0040*/  HFMA2 R11, -RZ, RZ, 0, 0 ;  /* 0x00000000ff0b7431 */ /* 0x000fe200000001ff */
[----:B------:R-:W3:Y:S04]  /*0050*/  S2R R2, SR_CTAID.Y ;  /* 0x0000000000027919 */ /* 0x000ee80000002600 */
[----:B------:R-:W4:Y:S01]  /*0060*/  S2UR UR4, SR_CTAID.X ;  /* 0x00000000000479c3 */ /* 0x000f220000002500 */
[C---:B0-----:R-:W-:Y:S01]  /*0070*/  ISETP.GE.AND P0, PT, R0.reuse, 0x1, PT ;  /* 0x000000010000780c */ /* 0x041fe20003f06270 */
[----:B----4-:R-:W-:Y:S01]  /*0080*/  IMAD R19, R0, UR4, RZ ;  /* 0x0000000400137c24 */ /* 0x010fe2000f8e02ff */
[----:B-1----:R-:W-:-:S02]  /*0090*/  SHF.R.U32.HI R18, RZ, 0x5, R9 ;  /* 0x00000005ff127819 */ /* 0x002fc40000011609 */
[----:B------:R-:W-:Y:S02]  /*00a0*/  LOP3.LUT R21, R9, 0x1f, RZ, 0xc0, !PT ;  /* 0x0000001f09157812 */ /* 0x000fe400078ec0ff */
[----:B------:R-:W-:-:S07]  /*00b0*/  SHF.L.U32 R19, R19, 0x5, RZ ;  /* 0x0000000513137819 */ /* 0x000fce00000006ff */
[----:B--23--:R-:W-:Y:S05]  /*00c0*/  @!P0 BRA `(.L_x_0) ;  /* 0x0000000400b88947 */ /* 0x00cfea0003800000 */
[----:B------:R-:W0:Y:S01]  /*00d0*/  S2UR UR5, SR_CgaCtaId ;  /* 0x00000000000579c3 */ /* 0x000e220000008800 */
[----:B------:R-:W1:Y:S01]  /*00e0*/  LDCU.128 UR12, c[0x0][0x380] ;  /* 0x00007000ff0c77ac */ /* 0x000e620008000c00 */
[----:B------:R-:W-:Y:S01]  /*00f0*/  IMAD R6, R18, R0, R21 ;  /* 0x0000000012067224 */ /* 0x000fe200078e0215 */
[----:B------:R-:W-:Y:S01]  /*0100*/  LOP3.LUT R8, R9, 0x3e0, RZ, 0xc0, !PT ;  /* 0x000003e009087812 */ /* 0x000fe200078ec0ff */
[----:B------:R-:W-:Y:S02]  /*0110*/  UMOV UR4, 0x400 ;  /* 0x0000040000047882 */ /* 0x000fe40000000000 */
[----:B------:R-:W-:Y:S01]  /*0120*/  IMAD.WIDE.U32 R6, R6, 0x4, RZ ;  /* 0x0000000406067825 */ /* 0x000fe200078e00ff */
[----:B------:R-:W-:Y:S02]  /*0130*/  LOP3.LUT R8, R8, 0x1f, R9, 0xf8, !PT ;  /* 0x0000001f08087812 */ /* 0x000fe400078ef809 */
[----:B------:R-:W-:Y:S01]  /*0140*/  MOV R11, RZ ;  /* 0x000000ff000b7202 */ /* 0x000fe20000000f00 */
[----:B------:R-:W-:-:S04]  /*0150*/  IMAD.WIDE R4, R19, 0x4, R6 ;  /* 0x0000000413047825 */ /* 0x000fc800078e0206 */
[----:B------:R-:W-:Y:S01]  /*0160*/  IMAD.WIDE.U32 R6, R2, 0x80, R6 ;  /* 0x0000008002067825 */ /* 0x000fe200078e0006 */
[----:B-1----:R-:W-:-:S04]  /*0170*/  IADD3 R4, P0, PT, R4, UR12, RZ ;  /* 0x0000000c04047c10 */ /* 0x002fc8000ff1e0ff */
[----:B------:R-:W-:Y:S01]  /*0180*/  IADD3.X R3, PT, PT, R5, UR13, RZ, P0, !PT ;  /* 0x0000000d05037c10 */ /* 0x000fe200087fe4ff */
[----:B0-----:R-:W-:Y:S01]  /*0190*/  ULEA UR6, UR5, UR4, 0x18 ;  /* 0x0000000405067291 */ /* 0x001fe2000f8ec0ff */
[----:B------:R-:W-:Y:S01]  /*01a0*/  IADD3 R22, P0, PT, R6, UR14, RZ ;  /* 0x0000000e06167c10 */ /* 0x000fe2000ff1e0ff */
[----:B------:R-:W-:Y:S01]  /*01b0*/  UIADD3 UR4, UPT, UPT, UR4, 0x1000, URZ ;  /* 0x0000100004047890 */ /* 0x000fe2000fffe0ff */
[----:B------:R-:W-:Y:S02]  /*01c0*/  SHF.L.U32 R6, R9, 0x2, RZ ;  /* 0x0000000209067819 */ /* 0x000fe400000006ff */
[----:B------:R-:W-:Y:S01]  /*01d0*/  IADD3.X R23, PT, PT, R7, UR15, RZ, P0, !PT ;  /* 0x0000000f07177c10 */ /* 0x000fe200087fe4ff */
[----:B------:R-:W-:Y:S01]  /*01e0*/  ULEA UR4, UR5, UR4, 0x18 ;  /* 0x0000000405047291 */ /* 0x000fe2000f8ec0ff */
[----:B------:R-:W-:Y:S02]  /*01f0*/  SHF.L.U32 R7, R0, 0x5, RZ ;  /* 0x0000000500077819 */ /* 0x000fe400000006ff */
[----:B------:R-:W-:-:S02]  /*0200*/  LOP3.LUT R6, R6, 0xf80, RZ, 0xc0, !PT ;  /* 0x00000f8006067812 */ /* 0x000fc400078ec0ff */
[C---:B------:R-:W-:Y:S02]  /*0210*/  LEA R17, R8.reuse, UR6, 0x2 ;  /* 0x0000000608117c11 */ /* 0x040fe4000f8e10ff */
[----:B------:R-:W-:Y:S02]  /*0220*/  LEA R16, R8, UR4, 0x2 ;  /* 0x0000000408107c11 */ /* 0x000fe4000f8e10ff */
[----:B------:R-:W-:Y:S01]  /*0230*/  LEA R5, R21, UR4, 0x2 ;  /* 0x0000000415057c11 */ /* 0x000fe2000f8e10ff */
[----:B------:R-:W-:-:S06]  /*0240*/  UMOV UR4, URZ ;  /* 0x000000ff00047c82 */ /* 0x000fcc0008000000 */
.L_x_1:
[----:B------:R-:W-:Y:S01]  /*0250*/  MOV R8, R4 ;  /* 0x0000000400087202 */ /* 0x000fe20000000f00 */
[----:B------:R-:W2:Y:S01]  /*0260*/  LDG.E R27, desc[UR8][R22.64] ;  /* 0x00000008161b7981 */ /* 0x000ea2000c1e1900 */
[----:B------:R-:W-:-:S05]  /*0270*/  MOV R9, R3 ;  /* 0x0000000300097202 */ /* 0x000fca0000000f00 */
[----:B------:R-:W3:Y:S04]  /*0280*/  LDG.E R8, desc[UR8][R8.64] ;  /* 0x0000000808087981 */ /* 0x000ee8000c1e1900 */
[----:B---3--:R-:W-:Y:S04]  /*0290*/  STS [R17], R8 ;  /* 0x0000000811007388 */ /* 0x008fe80000000800 */
[----:B--2---:R-:W-:Y:S01]  /*02a0*/  STS [R16], R27 ;  /* 0x0000001b10007388 */ /* 0x004fe20000000800 */
[----:B------:R-:W-:Y:S06]  /*02b0*/  BAR.SYNC.DEFER_BLOCKING 0x0 ;  /* 0x0000000000007b1d */ /* 0x000fec0000010000 */
[----:B------:R-:W-:Y:S04]  /*02c0*/  LDS R10, [R5] ;  /* 0x00000000050a7984 */ /* 0x000fe80000000800 */
[----:B------:R-:W0:Y:S04]  /*02d0*/  LDS.128 R12, [R6+UR6] ;  /* 0x00000006060c7984 */ /* 0x000e280008000c00 */
[----:B------:R-:W1:Y:S04]  /*02e0*/  LDS R29, [R5+0x80] ;  /* 0x00008000051d7984 */ /* 0x000e680000000800 */
[----:B------:R-:W2:Y:S04]  /*02f0*/  LDS R25, [R5+0x100] ;  /* 0x0001000005197984 */ /* 0x000ea80000000800 */
[----:B------:R-:W3:Y:S04]  /*0300*/  LDS R24, [R5+0x180] ;  /* 0x0001800005187984 */ /* 0x000ee80000000800 */
[----:B------:R-:W-:Y:S04]  /*0310*/  LDS R27, [R5+0x380] ;  /* 0x00038000051b7984 */ /* 0x000fe80000000800 */
[----:B------:R-:W-:Y:S01]  /*0320*/  LDS R26, [R5+0xe00] ;  /* 0x000e0000051a7984 */ /* 0x000fe20000000800 */
[----:B0-----:R-:W-:-:S03]  /*0330*/  FFMA R10, R12, R10, R11 ;  /* 0x0000000a0c0a7223 */ /* 0x001fc6000000000b */
[----:B------:R-:W-:Y:S01]  /*0340*/  LDS R12, [R5+0x280] ;  /* 0x00028000050c7984 */ /* 0x000fe20000000800 */
[----:B-1----:R-:W-:-:S03]  /*0350*/  FFMA R20, R29, R13, R10 ;  /* 0x0000000d1d147223 */ /* 0x002fc6000000000a */
[----:B------:R-:W-:Y:S04]  /*0360*/  LDS R13, [R5+0x200] ;  /* 0x00020000050d7984 */ /* 0x000fe80000000800 */
[----:B------:R-:W0:Y:S01]  /*0370*/  LDS.128 R8, [R6+UR6+0x10] ;  /* 0x0000100606087984 */ /* 0x000e220008000c00 */
[----:B--2---:R-:W-:-:S03]  /*0380*/  FFMA R14, R25, R14, R20 ;  /* 0x0000000e190e7223 */ /* 0x004fc60000000014 */
[----:B------:R-:W1:Y:S01]  /*0390*/  LDS R25, [R5+0x300] ;  /* 0x0003000005197984 */ /* 0x000e620000000800 */
[----:B---3--:R-:W-:-:S04]  /*03a0*/  FFMA R15, R24, R15, R14 ;  /* 0x0000000f180f7223 */ /* 0x008fc8000000000e */
[----:B0-----:R-:W-:Y:S02]  /*03b0*/  FFMA R13, R8, R13, R15 ;  /* 0x0000000d080d7223 */ /* 0x001fe4000000000f */
[----:B------:R-:W-:Y:S02]  /*03c0*/  LDS R8, [R5+0x480] ;  /* 0x0004800005087984 */ /* 0x000fe40000000800 */
[----:B------:R-:W-:Y:S02]  /*03d0*/  FFMA R20, R12, R9, R13 ;  /* 0x000000090c147223 */ /* 0x000fe4000000000d */
[----:B------:R-:W-:Y:S04]  /*03e0*/  LDS R9, [R5+0x400] ;  /* 0x0004000005097984 */ /* 0x000fe80000000800 */
[----:B------:R-:W0:Y:S01]  /*03f0*/  LDS.128 R12, [R6+UR6+0x20] ;  /* 0x00002006060c7984 */ /* 0x000e220008000c00 */
[----:B-1----:R-:W-:-:S03]  /*0400*/  FFMA R10, R25, R10, R20 ;  /* 0x0000000a190a7223 */ /* 0x002fc60000000014 */
[----:B------:R-:W1:Y:S01]  /*0410*/  LDS R25, [R5+0x500] ;  /* 0x0005000005197984 */ /* 0x000e620000000800 */
[----:B------:R-:W-:-:S03]  /*0420*/  FFMA R11, R27, R11, R10 ;  /* 0x0000000b1b0b7223 */ /* 0x000fc6000000000a */
[----:B------:R-:W2:Y:S01]  /*0430*/  LDS R27, [R5+0x580] ;  /* 0x00058000051b7984 */ /* 0x000ea20000000800 */
[----:B0-----:R-:W-:-:S03]  /*0440*/  FFMA R9, R12, R9, R11 ;  /* 0x000000090c097223 */ /* 0x001fc6000000000b */
[----:B------:R-:W-:Y:S01]  /*0450*/  LDS R12, [R5+0x680] ;  /* 0x00068000050c7984 */ /* 0x000fe20000000800 */
[----:B------:R-:W-:-:S03]  /*0460*/  FFMA R20, R8, R13, R9 ;  /* 0x0000000d08147223 */ /* 0x000fc60000000009 */
[----:B------:R-:W-:Y:S04]  /*0470*/  LDS R13, [R5+0x600] ;  /* 0x00060000050d7984 */ /* 0x000fe80000000800 */
[----:B------:R-:W0:Y:S01]  /*0480*/  LDS.128 R8, [R6+UR6+0x30] ;  /* 0x0000300606087984 */ /* 0x000e220008000c00 */
[----:B-1----:R-:W-:-:S03]  /*0490*/  FFMA R14, R25, R14, R20 ;  /* 0x0000000e190e7223 */ /* 0x002fc60000000014 */
[----:B------:R-:W1:Y:S01]  /*04a0*/  LDS R25, [R5+0x700] ;  /* 0x0007000005197984 */ /* 0x000e620000000800 */
[----:B--2---:R-:W-:-:S03]  /*04b0*/  FFMA R15, R27, R15, R14 ;  /* 0x0000000f1b0f7223 */ /* 0x004fc6000000000e */
        /* <DEDUP_REMOVED lines=16> */
[----:B------:R-:W-:Y:S01]  /*05c0*/  LDS R20, [R5+0xc80] ;  /* 0x000c800005147984 */ /* 0x000fe20000000800 */
[----:B--2---:R-:W-:-:S03]  /*05d0*/  FFMA R15, R27, R15, R14 ;  /* 0x0000000f1b0f7223 */ /* 0x004fc6000000000e */
[----:B------:R-:W1:Y:S04]  /*05e0*/  LDS R27, [R5+0xb00] ;  /* 0x000b0000051b7984 */ /* 0x000e680000000800 */
[----:B------:R-:W-:Y:S01]  /*05f0*/  LDS R25, [R5+0xd00] ;  /* 0x000d000005197984 */ /* 0x000fe20000000800 */
[----:B0-----:R-:W-:-:S03]  /*0600*/  FFMA R13, R8, R13, R15 ;  /* 0x0000000d080d7223 */ /* 0x001fc6000000000f */
[----:B------:R-:W0:Y:S01]  /*0610*/  LDS R8, [R5+0xb80] ;  /* 0x000b800005087984 */ /* 0x000e220000000800 */
[----:B------:R-:W-:-:S03]  /*0620*/  FFMA R24, R12, R9, R13 ;  /* 0x000000090c187223 */ /* 0x000fc6000000000d */
[----:B------:R-:W-:Y:S04]  /*0630*/  LDS R9, [R5+0xc00] ;  /* 0x000c000005097984 */ /* 0x000fe80000000800 */
[----:B------:R-:W2:Y:S01]  /*0640*/  LDS.128 R12, [R6+UR6+0x60] ;  /* 0x00006006060c7984 */ /* 0x000ea20008000c00 */
[----:B-1----:R-:W-:-:S04]  /*0650*/  FFMA R27, R27, R10, R24 ;  /* 0x0000000a1b1b7223 */ /* 0x002fc80000000018 */
[----:B0-----:R-:W-:-:S04]  /*0660*/  FFMA R11, R8, R11, R27 ;  /* 0x0000000b080b7223 */ /* 0x001fc8000000001b */
[----:B--2---:R-:W-:Y:S02]  /*0670*/  FFMA R9, R12, R9, R11 ;  /* 0x000000090c097223 */ /* 0x004fe4000000000b */
[----:B------:R-:W0:Y:S02]  /*0680*/  LDS R12, [R5+0xd80] ;  /* 0x000d8000050c7984 */ /* 0x000e240000000800 */
[----:B------:R-:W-:Y:S02]  /*0690*/  FFMA R24, R20, R13, R9 ;  /* 0x0000000d14187223 */ /* 0x000fe40000000009 */
[----:B------:R-:W1:Y:S04]  /*06a0*/  LDS.128 R8, [R6+UR6+0x70] ;  /* 0x0000700606087984 */ /* 0x000e680008000c00 */
[----:B------:R-:W2:Y:S01]  /*06b0*/  LDS R20, [R5+0xe80] ;  /* 0x000e800005147984 */ /* 0x000ea20000000800 */
[----:B------:R-:W-:-:S03]  /*06c0*/  FFMA R25, R25, R14, R24 ;  /* 0x0000000e19197223 */ /* 0x000fc60000000018 */
[----:B------:R-:W3:Y:S04]  /*06d0*/  LDS R13, [R5+0xf00] ;  /* 0x000f0000050d7984 */ /* 0x000ee80000000800 */
[----:B------:R-:W4:Y:S01]  /*06e0*/  LDS R14, [R5+0xf80] ;  /* 0x000f8000050e7984 */ /* 0x000f220000000800 */
[----:B------:R-:W-:Y:S01]  /*06f0*/  UIADD3 UR4, UPT, UPT, UR4, 0x20, URZ ;  /* 0x0000002004047890 */ /* 0x000fe2000fffe0ff */
[----:B------:R-:W-:Y:S05]  /*0700*/  BAR.SYNC.DEFER_BLOCKING 0x0 ;  /* 0x0000000000007b1d */ /* 0x000fea0000010000 */
[----:B------:R-:W-:-:S02]  /*0710*/  ISETP.LE.AND P0, PT, R0, UR4, PT ;  /* 0x0000000400007c0c */ /* 0x000fc4000bf03270 */
[----:B------:R-:W-:Y:S01]  /*0720*/  IADD3 R4, P1, PT, R4, 0x80, RZ ;  /* 0x0000008004047810 */ /* 0x000fe20007f3e0ff */
[----:B0-----:R-:W-:-:S04]  /*0730*/  FFMA R15, R12, R15, R25 ;  /* 0x0000000f0c0f7223 */ /* 0x001fc80000000019 */
[----:B-1----:R-:W-:-:S04]  /*0740*/  FFMA R15, R8, R26, R15 ;  /* 0x0000001a080f7223 */ /* 0x002fc8000000000f */
[----:B--2---:R-:W-:-:S04]  /*0750*/  FFMA R20, R20, R9, R15 ;  /* 0x0000000914147223 */ /* 0x004fc8000000000f */
[----:B---3--:R-:W-:Y:S01]  /*0760*/  FFMA R13, R13, R10, R20 ;  /* 0x0000000a0d0d7223 */ /* 0x008fe20000000014 */
[----:B------:R-:W-:Y:S01]  /*0770*/  IMAD.WIDE.U32 R22, R7, 0x4, R22 ;  /* 0x0000000407167825 */ /* 0x000fe200078e0016 */
[----:B------:R-:W-:-:S03]  /*0780*/  IADD3.X R3, PT, PT, RZ, R3, RZ, P1, !PT ;  /* 0x00000003ff037210 */ /* 0x000fc60000ffe4ff */
[----:B----4-:R-:W-:Y:S01]  /*0790*/  FFMA R11, R14, R11, R13 ;  /* 0x0000000b0e0b7223 */ /* 0x010fe2000000000d */
[----:B------:R-:W-:Y:S06]  /*07a0*/  @!P0 BRA `(.L_x_1) ;  /* 0xfffffff800a88947 */ /* 0x000fec000383ffff */
.L_x_0:
[----:B------:R-:W0:Y:S01]  /*07b0*/  LDCU.64 UR4, c[0x0][0x390] ;  /* 0x00007200ff0477ac */ /* 0x000e220008000a00 */
[----:B------:R-:W-:Y:S01]  /*07c0*/  IMAD R21, R18, R0, R21 ;  /* 0x0000000012157224 */ /* 0x000fe200078e0215 */
[----:B------:R-:W-:-:S04]  /*07d0*/  LEA R2, R2, R19, 0x5 ;  /* 0x0000001302027211 */ /* 0x000fc800078e28ff */
[----:B------:R-:W-:Y:S02]  /*07e0*/  SHF.R.S32.HI R3, RZ, 0x1f, R21 ;  /* 0x0000001fff037819 */ /* 0x000fe40000011415 */
[----:B------:R-:W-:-:S04]  /*07f0*/  IADD3 R0, P0, PT, R21, R2, RZ ;  /* 0x0000000215007210 */ /* 0x000fc80007f1e0ff */
[----:B------:R-:W-:Y:S02]  /*0800*/  LEA.HI.X.SX32 R3, R2, R3, 0x1, P0 ;  /* 0x0000000302037211 */ /* 0x000fe400000f0eff */
[----:B0-----:R-:W-:-:S04]  /*0810*/  LEA R2, P0, R0, UR4, 0x2 ;  /* 0x0000000400027c11 */ /* 0x001fc8000f8010ff */
[----:B------:R-:W-:-:S05]  /*0820*/  LEA.HI.X R3, R0, UR5, R3, 0x2, P0 ;  /* 0x0000000500037c11 */ /* 0x000fca00080f1403 */
[----:B------:R-:W-:Y:S01]  /*0830*/  STG.E desc[UR8][R2.64], R11 ;  /* 0x0000000b02007986 */ /* 0x000fe2000c101908 */
[----:B------:R-:W-:Y:S05]  /*0840*/  EXIT ;  /* 0x000000000000794d */ /* 0x000fea0003800000 */
.L_x_2:
[----:B------:R-:W-:-:S00]  /*0850*/  BRA `(.L_x_2) ;  /* 0xfffffffc00fc7947 */ /* 0x000fc0000383ffff */
[----:B------:R-:W-:-:S00]  /*0860*/  NOP ;  /* 0x0000000000007918 */ /* 0x000fc00000000000 */
        /* <DEDUP_REMOVED lines=9> */
.L_x_3:


//--------------------- .nv.shared._Z15mmul_cacheblockPfS_S_i --------------------------
	.section	.nv.shared._Z15mmul_cacheblockPfS_S_i,"aw",@nobits
	.sectionflags	@""
	.align	4
.nv.shared._Z15mmul_cacheblockPfS_S_i:
	.zero		9216


//--------------------- .nv.shared.reserved.0     --------------------------
	.section	.nv.shared.reserved.0,"aw",@nobits
	.weak		__nv_reservedSMEM_offset_0_alias
	.size		__nv_reservedSMEM_offset_0_alias, 0, 64
	.other		__nv_reservedSMEM_offset_0_alias,@"STO_CUDA_RESERVED_SHARED STV_DEFAULT"
__nv_reservedSMEM_offset_0_alias:
	.zero		0
	.zero		64


//--------------------- .nv.constant0._Z15mmul_cacheblockPfS_S_i --------------------------
	.section	.nv.constant0._Z15mmul_cacheblockPfS_S_i,"a",@progbits
	.sectionflags	@""
	.align	4
.nv.constant0._Z15mmul_cacheblockPfS_S_i:
	.zero		924


//--------------------- SYMBOLS --------------------------

	.type		.nv.reservedSmem.offset0,@object
	.size		.nv.reservedSmem.offset0,0x4
	.type		.nv.reservedSmem.cap,@object
	.size		.nv.reservedSmem.cap,0x4
